//
// Generated by NVIDIA NVVM Compiler
//
// Compiler Build ID: CL-36424714
// Cuda compilation tools, release 13.0, V13.0.88
// Based on NVVM 20.0.0
//

.version 9.0
.target sm_100
.address_size 64

	// .globl	_Z21convertRgb2GrayKernelP6uchar3iiPj
.const .align 4 .b8 d_c_filter_x[36];
.const .align 4 .b8 d_c_filter_y[36];
.extern .shared .align 16 .b8 s_inPixels[];
.extern .shared .align 16 .b8 s_energy_matrix[];

.visible .entry _Z21convertRgb2GrayKernelP6uchar3iiPj(
	.param .u64 .ptr .align 1 _Z21convertRgb2GrayKernelP6uchar3iiPj_param_0,
	.param .u32 _Z21convertRgb2GrayKernelP6uchar3iiPj_param_1,
	.param .u32 _Z21convertRgb2GrayKernelP6uchar3iiPj_param_2,
	.param .u64 .ptr .align 1 _Z21convertRgb2GrayKernelP6uchar3iiPj_param_3
)
{
	.reg .pred 	%p<4>;
	.reg .b16 	%rs<4>;
	.reg .b32 	%r<13>;
	.reg .b32 	%f<7>;
	.reg .b64 	%rd<9>;

	ld.param.u64 	%rd1, [_Z21convertRgb2GrayKernelP6uchar3iiPj_param_0];
	ld.param.u32 	%r3, [_Z21convertRgb2GrayKernelP6uchar3iiPj_param_1];
	ld.param.u32 	%r4, [_Z21convertRgb2GrayKernelP6uchar3iiPj_param_2];
	ld.param.u64 	%rd2, [_Z21convertRgb2GrayKernelP6uchar3iiPj_param_3];
	mov.u32 	%r5, %ctaid.x;
	mov.u32 	%r6, %ntid.x;
	mov.u32 	%r7, %tid.x;
	mad.lo.s32 	%r1, %r5, %r6, %r7;
	mov.u32 	%r8, %ctaid.y;
	mov.u32 	%r9, %ntid.y;
	mov.u32 	%r10, %tid.y;
	mad.lo.s32 	%r2, %r8, %r9, %r10;
	setp.ge.s32 	%p1, %r2, %r4;
	setp.ge.s32 	%p2, %r1, %r3;
	or.pred  	%p3, %p2, %p1;
	@%p3 bra 	$L__BB0_2;
	cvta.to.global.u64 	%rd3, %rd1;
	cvta.to.global.u64 	%rd4, %rd2;
	mad.lo.s32 	%r11, %r3, %r2, %r1;
	mul.wide.s32 	%rd5, %r11, 3;
	add.s64 	%rd6, %rd3, %rd5;
	ld.global.u8 	%rs1, [%rd6];
	ld.global.u8 	%rs2, [%rd6+1];
	ld.global.u8 	%rs3, [%rd6+2];
	cvt.rn.f32.u16 	%f1, %rs1;
	cvt.rn.f32.u16 	%f2, %rs2;
	mul.f32 	%f3, %f2, 0f3F1645A2;
	fma.rn.f32 	%f4, %f1, 0f3E991687, %f3;
	cvt.rn.f32.u16 	%f5, %rs3;
	fma.rn.f32 	%f6, %f5, 0f3DE978D5, %f4;
	cvt.rzi.u32.f32 	%r12, %f6;
	mul.wide.s32 	%rd7, %r11, 4;
	add.s64 	%rd8, %rd4, %rd7;
	st.global.u32 	[%rd8], %r12;
$L__BB0_2:
	ret;

}
	// .globl	_Z26generateEnergyMatrixKernelPjiiS_
.visible .entry _Z26generateEnergyMatrixKernelPjiiS_(
	.param .u64 .ptr .align 1 _Z26generateEnergyMatrixKernelPjiiS__param_0,
	.param .u32 _Z26generateEnergyMatrixKernelPjiiS__param_1,
	.param .u32 _Z26generateEnergyMatrixKernelPjiiS__param_2,
	.param .u64 .ptr .align 1 _Z26generateEnergyMatrixKernelPjiiS__param_3
)
{
	.reg .pred 	%p<8>;
	.reg .b32 	%r<63>;
	.reg .b32 	%f<49>;
	.reg .b64 	%rd<9>;

	ld.param.u64 	%rd2, [_Z26generateEnergyMatrixKernelPjiiS__param_0];
	ld.param.u32 	%r27, [_Z26generateEnergyMatrixKernelPjiiS__param_1];
	ld.param.u32 	%r28, [_Z26generateEnergyMatrixKernelPjiiS__param_2];
	ld.param.u64 	%rd3, [_Z26generateEnergyMatrixKernelPjiiS__param_3];
	mov.u32 	%r29, %ctaid.y;
	mov.u32 	%r1, %ntid.y;
	mov.u32 	%r2, %tid.y;
	mad.lo.s32 	%r3, %r29, %r1, %r2;
	mov.u32 	%r30, %ctaid.x;
	mov.u32 	%r4, %ntid.x;
	mov.u32 	%r5, %tid.x;
	mad.lo.s32 	%r6, %r30, %r4, %r5;
	add.s32 	%r7, %r4, 2;
	setp.ge.u32 	%p1, %r2, %r7;
	@%p1 bra 	$L__BB1_6;
	add.s32 	%r59, %r3, -1;
	add.s32 	%r9, %r28, -1;
	add.s32 	%r10, %r27, -1;
	sub.s32 	%r11, %r5, %r4;
	shl.b32 	%r31, %r5, 2;
	mov.u32 	%r32, s_inPixels;
	add.s32 	%r12, %r32, %r31;
	shl.b32 	%r13, %r7, 2;
	shl.b32 	%r14, %r4, 2;
	cvta.to.global.u64 	%rd1, %rd2;
	mov.u32 	%r58, %r2;
$L__BB1_2:
	setp.ge.u32 	%p2, %r5, %r7;
	@%p2 bra 	$L__BB1_5;
	max.s32 	%r33, %r59, 0;
	min.s32 	%r34, %r33, %r9;
	mul.lo.s32 	%r17, %r34, %r27;
	mad.lo.s32 	%r61, %r13, %r58, %r12;
	mov.u32 	%r60, %r6;
	mov.u32 	%r62, %r11;
$L__BB1_4:
	add.s32 	%r35, %r60, -1;
	max.s32 	%r36, %r35, 0;
	min.s32 	%r37, %r36, %r10;
	add.s32 	%r38, %r37, %r17;
	mul.wide.s32 	%rd4, %r38, 4;
	add.s64 	%rd5, %rd1, %rd4;
	ld.global.u32 	%r39, [%rd5];
	st.shared.u32 	[%r61], %r39;
	add.s32 	%r62, %r62, %r4;
	add.s32 	%r61, %r61, %r14;
	add.s32 	%r60, %r60, %r4;
	setp.lt.u32 	%p3, %r62, 2;
	@%p3 bra 	$L__BB1_4;
$L__BB1_5:
	add.s32 	%r59, %r59, %r1;
	add.s32 	%r58, %r58, %r1;
	setp.lt.u32 	%p4, %r58, %r7;
	@%p4 bra 	$L__BB1_2;
$L__BB1_6:
	bar.sync 	0;
	setp.ge.s32 	%p5, %r3, %r28;
	setp.ge.s32 	%p6, %r6, %r27;
	or.pred  	%p7, %p6, %p5;
	@%p7 bra 	$L__BB1_8;
	mad.lo.s32 	%r40, %r2, %r7, %r5;
	shl.b32 	%r41, %r40, 2;
	mov.u32 	%r42, s_inPixels;
	add.s32 	%r43, %r42, %r41;
	ld.shared.u32 	%r44, [%r43];
	cvt.rn.f32.u32 	%f1, %r44;
	ld.const.f32 	%f2, [d_c_filter_x];
	fma.rn.f32 	%f3, %f2, %f1, 0f00000000;
	ld.const.f32 	%f4, [d_c_filter_y];
	fma.rn.f32 	%f5, %f4, %f1, 0f00000000;
	ld.shared.u32 	%r45, [%r43+4];
	cvt.rn.f32.u32 	%f6, %r45;
	ld.const.f32 	%f7, [d_c_filter_x+4];
	fma.rn.f32 	%f8, %f7, %f6, %f3;
	ld.const.f32 	%f9, [d_c_filter_y+4];
	fma.rn.f32 	%f10, %f9, %f6, %f5;
	ld.shared.u32 	%r46, [%r43+8];
	cvt.rn.f32.u32 	%f11, %r46;
	ld.const.f32 	%f12, [d_c_filter_x+8];
	fma.rn.f32 	%f13, %f12, %f11, %f8;
	ld.const.f32 	%f14, [d_c_filter_y+8];
	fma.rn.f32 	%f15, %f14, %f11, %f10;
	shl.b32 	%r47, %r7, 2;
	add.s32 	%r48, %r43, %r47;
	ld.shared.u32 	%r49, [%r48];
	cvt.rn.f32.u32 	%f16, %r49;
	ld.const.f32 	%f17, [d_c_filter_x+12];
	fma.rn.f32 	%f18, %f17, %f16, %f13;
	ld.const.f32 	%f19, [d_c_filter_y+12];
	fma.rn.f32 	%f20, %f19, %f16, %f15;
	ld.shared.u32 	%r50, [%r48+4];
	cvt.rn.f32.u32 	%f21, %r50;
	ld.const.f32 	%f22, [d_c_filter_x+16];
	fma.rn.f32 	%f23, %f22, %f21, %f18;
	ld.const.f32 	%f24, [d_c_filter_y+16];
	fma.rn.f32 	%f25, %f24, %f21, %f20;
	ld.shared.u32 	%r51, [%r48+8];
	cvt.rn.f32.u32 	%f26, %r51;
	ld.const.f32 	%f27, [d_c_filter_x+20];
	fma.rn.f32 	%f28, %f27, %f26, %f23;
	ld.const.f32 	%f29, [d_c_filter_y+20];
	fma.rn.f32 	%f30, %f29, %f26, %f25;
	add.s32 	%r52, %r48, %r47;
	ld.shared.u32 	%r53, [%r52];
	cvt.rn.f32.u32 	%f31, %r53;
	ld.const.f32 	%f32, [d_c_filter_x+24];
	fma.rn.f32 	%f33, %f32, %f31, %f28;
	ld.const.f32 	%f34, [d_c_filter_y+24];
	fma.rn.f32 	%f35, %f34, %f31, %f30;
	ld.shared.u32 	%r54, [%r52+4];
	cvt.rn.f32.u32 	%f36, %r54;
	ld.const.f32 	%f37, [d_c_filter_x+28];
	fma.rn.f32 	%f38, %f37, %f36, %f33;
	ld.const.f32 	%f39, [d_c_filter_y+28];
	fma.rn.f32 	%f40, %f39, %f36, %f35;
	ld.shared.u32 	%r55, [%r52+8];
	cvt.rn.f32.u32 	%f41, %r55;
	ld.const.f32 	%f42, [d_c_filter_x+32];
	fma.rn.f32 	%f43, %f42, %f41, %f38;
	ld.const.f32 	%f44, [d_c_filter_y+32];
	fma.rn.f32 	%f45, %f44, %f41, %f40;
	abs.f32 	%f46, %f43;
	abs.f32 	%f47, %f45;
	add.f32 	%f48, %f46, %f47;
	cvt.rzi.u32.f32 	%r56, %f48;
	mad.lo.s32 	%r57, %r27, %r3, %r6;
	cvta.to.global.u64 	%rd6, %rd3;
	mul.wide.s32 	%rd7, %r57, 4;
	add.s64 	%rd8, %rd6, %rd7;
	st.global.u32 	[%rd8], %r56;
$L__BB1_8:
	ret;

}
	// .globl	_Z12generateSeamPjiiS_S_
.visible .entry _Z12generateSeamPjiiS_S_(
	.param .u64 .ptr .align 1 _Z12generateSeamPjiiS_S__param_0,
	.param .u32 _Z12generateSeamPjiiS_S__param_1,
	.param .u32 _Z12generateSeamPjiiS_S__param_2,
	.param .u64 .ptr .align 1 _Z12generateSeamPjiiS_S__param_3,
	.param .u64 .ptr .align 1 _Z12generateSeamPjiiS_S__param_4
)
{
	.reg .pred 	%p<8>;
	.reg .b32 	%r<29>;
	.reg .b64 	%rd<18>;

	ld.param.u64 	%rd1, [_Z12generateSeamPjiiS_S__param_0];
	ld.param.u32 	%r3, [_Z12generateSeamPjiiS_S__param_1];
	ld.param.u32 	%r4, [_Z12generateSeamPjiiS_S__param_2];
	ld.param.u64 	%rd2, [_Z12generateSeamPjiiS_S__param_3];
	ld.param.u64 	%rd3, [_Z12generateSeamPjiiS_S__param_4];
	mov.u32 	%r5, %ctaid.x;
	mov.u32 	%r6, %ntid.x;
	mov.u32 	%r7, %tid.x;
	mad.lo.s32 	%r1, %r5, %r6, %r7;
	setp.ge.s32 	%p1, %r1, %r3;
	shl.b32 	%r8, %r1, 2;
	mov.u32 	%r9, s_energy_matrix;
	add.s32 	%r2, %r9, %r8;
	@%p1 bra 	$L__BB2_2;
	cvta.to.global.u64 	%rd4, %rd1;
	mad.lo.s32 	%r10, %r4, %r3, %r1;
	mul.wide.s32 	%rd5, %r10, 4;
	add.s64 	%rd6, %rd4, %rd5;
	ld.global.u32 	%r11, [%rd6];
	st.shared.u32 	[%r2], %r11;
$L__BB2_2:
	setp.ge.s32 	%p2, %r1, %r3;
	bar.sync 	0;
	@%p2 bra 	$L__BB2_4;
	cvta.to.global.u64 	%rd7, %rd2;
	mul.lo.s32 	%r12, %r4, %r3;
	add.s32 	%r13, %r12, %r1;
	sub.s32 	%r14, %r12, %r3;
	add.s32 	%r15, %r14, %r1;
	add.s32 	%r16, %r15, -1;
	ld.shared.u32 	%r17, [%r2];
	mul.wide.s32 	%rd8, %r13, 4;
	add.s64 	%rd9, %rd7, %rd8;
	st.global.u32 	[%rd9], %r17;
	setp.eq.s32 	%p3, %r1, 0;
	selp.b32 	%r18, %r14, %r16, %p3;
	add.s32 	%r19, %r3, -1;
	setp.ne.s32 	%p4, %r1, %r19;
	mul.wide.s32 	%rd10, %r15, 4;
	add.s64 	%rd11, %rd7, %rd10;
	ld.global.u32 	%r20, [%rd11];
	selp.b64 	%rd12, 4, 0, %p4;
	add.s64 	%rd13, %rd11, %rd12;
	ld.global.u32 	%r21, [%rd13];
	setp.lt.u32 	%p5, %r21, %r20;
	and.pred  	%p6, %p5, %p4;
	selp.u32 	%r22, 1, 0, %p6;
	add.s32 	%r23, %r15, %r22;
	min.u32 	%r24, %r21, %r20;
	mul.wide.s32 	%rd14, %r18, 4;
	add.s64 	%rd15, %rd7, %rd14;
	ld.global.u32 	%r25, [%rd15];
	setp.lt.u32 	%p7, %r25, %r24;
	selp.b32 	%r26, %r18, %r23, %p7;
	min.u32 	%r27, %r25, %r24;
	add.s32 	%r28, %r17, %r27;
	st.global.u32 	[%rd9], %r28;
	cvta.to.global.u64 	%rd16, %rd3;
	add.s64 	%rd17, %rd16, %rd8;
	st.global.u32 	[%rd17], %r26;
$L__BB2_4:
	ret;

}


// ===== COMPILED SASS (sm_100) =====

	.target	sm_100

	.elftype	@"ET_EXEC"


//--------------------- .note.nv.tkinfo           --------------------------
	.section	.note.nv.tkinfo,"",@"SHT_NOTE"
	.sectionflags	@"SHF_NOTE_NV_TKINFO"
	.tkinfo
        /*0018*/ 	.word	0x00000002
        /*0030*/ 	.string	""
        /*0030*/ 	.string	"ptxas"
        /*0030*/ 	.string	"Cuda compilation tools, release 13.0, V13.0.88"
        /*0030*/ 	.string	"Build cuda_13.0.r13.0/compiler.36424714_0"
        /*0030*/ 	.string	"-arch sm_100 -m 64 "



//--------------------- .note.nv.cuinfo           --------------------------
	.section	.note.nv.cuinfo,"",@"SHT_NOTE"
	.sectionflags	@"SHF_NOTE_NV_CUINFO"
        /*0018*/ 	.short	0x0002
        /*001a*/ 	.short	0x0064
        /*001c*/ 	.short	0x0082
	.zero		2


//--------------------- .nv.info                  --------------------------
	.section	.nv.info,"",@"SHT_CUDA_INFO"
	.align	4


	//----- nvinfo : EIATTR_REGCOUNT
	.align		4
        /*0000*/ 	.byte	0x04, 0x2f
        /*0002*/ 	.short	(.L_3 - .L_2)
	.align		4
.L_2:
        /*0004*/ 	.word	index@(_Z21convertRgb2GrayKernelP6uchar3iiPj)
        /*0008*/ 	.word	0x0000000e


	//----- nvinfo : EIATTR_FRAME_SIZE
	.align		4
.L_3:
        /*000c*/ 	.byte	0x04, 0x11
        /*000e*/ 	.short	(.L_5 - .L_4)
	.align		4
.L_4:
        /*0010*/ 	.word	index@(_Z21convertRgb2GrayKernelP6uchar3iiPj)
        /*0014*/ 	.word	0x00000000


	//----- nvinfo : EIATTR_REGCOUNT
	.align		4
.L_5:
        /*0018*/ 	.byte	0x04, 0x2f
        /*001a*/ 	.short	(.L_7 - .L_6)
	.align		4
.L_6:
        /*001c*/ 	.word	index@(_Z26generateEnergyMatrixKernelPjiiS_)
        /*0020*/ 	.word	0x0000001c


	//----- nvinfo : EIATTR_FRAME_SIZE
	.align		4
.L_7:
        /*0024*/ 	.byte	0x04, 0x11
        /*0026*/ 	.short	(.L_9 - .L_8)
	.align		4
.L_8:
        /*0028*/ 	.word	index@(_Z26generateEnergyMatrixKernelPjiiS_)
        /*002c*/ 	.word	0x00000000


	//----- nvinfo : EIATTR_REGCOUNT
	.align		4
.L_9:
        /*0030*/ 	.byte	0x04, 0x2f
        /*0032*/ 	.short	(.L_11 - .L_10)
	.align		4
.L_10:
        /*0034*/ 	.word	index@(_Z12generateSeamPjiiS_S_)
        /*0038*/ 	.word	0x00000016


	//----- nvinfo : EIATTR_FRAME_SIZE
	.align		4
.L_11:
        /*003c*/ 	.byte	0x04, 0x11
        /*003e*/ 	.short	(.L_13 - .L_12)
	.align		4
.L_12:
        /*0040*/ 	.word	index@(_Z12generateSeamPjiiS_S_)
        /*0044*/ 	.word	0x00000000


	//----- nvinfo : EIATTR_MIN_STACK_SIZE
	.align		4
.L_13:
        /*0048*/ 	.byte	0x04, 0x12
        /*004a*/ 	.short	(.L_15 - .L_14)
	.align		4
.L_14:
        /*004c*/ 	.word	index@(_Z12generateSeamPjiiS_S_)
        /*0050*/ 	.word	0x00000000


	//----- nvinfo : EIATTR_MIN_STACK_SIZE
	.align		4
.L_15:
        /*0054*/ 	.byte	0x04, 0x12
        /*0056*/ 	.short	(.L_17 - .L_16)
	.align		4
.L_16:
        /*0058*/ 	.word	index@(_Z26generateEnergyMatrixKernelPjiiS_)
        /*005c*/ 	.word	0x00000000


	//----- nvinfo : EIATTR_MIN_STACK_SIZE
	.align		4
.L_17:
        /*0060*/ 	.byte	0x04, 0x12
        /*0062*/ 	.short	(.L_19 - .L_18)
	.align		4
.L_18:
        /*0064*/ 	.word	index@(_Z21convertRgb2GrayKernelP6uchar3iiPj)
        /*0068*/ 	.word	0x00000000
.L_19:


//--------------------- .nv.compat                --------------------------
	.section	.nv.compat,"",@"SHT_CUDA_COMPAT_INFO"
	.align	4
        /*0000*/ 	.byte	0x02, 0x09, 0x00, 0x00, 0x02, 0x02, 0x01, 0x00, 0x02, 0x05, 0x05, 0x00, 0x03, 0x07, 0x01, 0x01
        /*0010*/ 	.byte	0x02, 0x03, 0x00, 0x00, 0x02, 0x06, 0x01, 0x00, 0x04, 0x0b, 0x08, 0x00, 0x09, 0x00, 0x00, 0x00
        /*0020*/ 	.byte	0x00, 0x00, 0x00, 0x00


//--------------------- .nv.info._Z12generateSeamPjiiS_S_ --------------------------
	.section	.nv.info._Z12generateSeamPjiiS_S_,"",@"SHT_CUDA_INFO"
	.sectionflags	@""
	.align	4


	//----- nvinfo : EIATTR_CUDA_API_VERSION
	.align		4
        /*0000*/ 	.byte	0x04, 0x37
        /*0002*/ 	.short	(.L_21 - .L_20)
.L_20:
        /*0004*/ 	.word	0x00000082


	//----- nvinfo : EIATTR_KPARAM_INFO
	.align		4
.L_21:
        /*0008*/ 	.byte	0x04, 0x17
        /*000a*/ 	.short	(.L_23 - .L_22)
.L_22:
        /*000c*/ 	.word	0x00000000
        /*0010*/ 	.short	0x0004
        /*0012*/ 	.short	0x0018
        /*0014*/ 	.byte	0x00, 0xf5, 0x21, 0x00


	//----- nvinfo : EIATTR_KPARAM_INFO
	.align		4
.L_23:
        /*0018*/ 	.byte	0x04, 0x17
        /*001a*/ 	.short	(.L_25 - .L_24)
.L_24:
        /*001c*/ 	.word	0x00000000
        /*0020*/ 	.short	0x0003
        /*0022*/ 	.short	0x0010
        /*0024*/ 	.byte	0x00, 0xf5, 0x21, 0x00


	//----- nvinfo : EIATTR_KPARAM_INFO
	.align		4
.L_25:
        /*0028*/ 	.byte	0x04, 0x17
        /*002a*/ 	.short	(.L_27 - .L_26)
.L_26:
        /*002c*/ 	.word	0x00000000
        /*0030*/ 	.short	0x0002
        /*0032*/ 	.short	0x000c
        /*0034*/ 	.byte	0x00, 0xf0, 0x11, 0x00


	//----- nvinfo : EIATTR_KPARAM_INFO
	.align		4
.L_27:
        /*0038*/ 	.byte	0x04, 0x17
        /*003a*/ 	.short	(.L_29 - .L_28)
.L_28:
        /*003c*/ 	.word	0x00000000
        /*0040*/ 	.short	0x0001
        /*0042*/ 	.short	0x0008
        /*0044*/ 	.byte	0x00, 0xf0, 0x11, 0x00


	//----- nvinfo : EIATTR_KPARAM_INFO
	.align		4
.L_29:
        /*0048*/ 	.byte	0x04, 0x17
        /*004a*/ 	.short	(.L_31 - .L_30)
.L_30:
        /*004c*/ 	.word	0x00000000
        /*0050*/ 	.short	0x0000
        /*0052*/ 	.short	0x0000
        /*0054*/ 	.byte	0x00, 0xf5, 0x21, 0x00


	//----- nvinfo : EIATTR_SPARSE_MMA_MASK
	.align		4
.L_31:
        /*0058*/ 	.byte	0x03, 0x50
        /*005a*/ 	.short	0x0000


	//----- nvinfo : EIATTR_MAXREG_COUNT
	.align		4
        /*005c*/ 	.byte	0x03, 0x1b
        /*005e*/ 	.short	0x00ff


	//----- nvinfo : EIATTR_NUM_BARRIERS
	.align		4
        /*0060*/ 	.byte	0x02, 0x4c
        /*0062*/ 	.byte	0x01
	.zero		1


	//----- nvinfo : EIATTR_MERCURY_ISA_VERSION
	.align		4
        /*0064*/ 	.byte	0x03, 0x5f
        /*0066*/ 	.short	0x0101


	//----- nvinfo : EIATTR_VRC_CTA_INIT_COUNT
	.align		4
        /*0068*/ 	.byte	0x02, 0x4a
	.zero		1
	.zero		1


	//----- nvinfo : EIATTR_EXIT_INSTR_OFFSETS
	.align		4
        /*006c*/ 	.byte	0x04, 0x1c
        /*006e*/ 	.short	(.L_33 - .L_32)


	//   ....[0]....
.L_32:
        /*0070*/ 	.word	0x00000130


	//   ....[1]....
        /*0074*/ 	.word	0x00000340


	//----- nvinfo : EIATTR_CBANK_PARAM_SIZE
	.align		4
.L_33:
        /*0078*/ 	.byte	0x03, 0x19
        /*007a*/ 	.short	0x0020


	//----- nvinfo : EIATTR_PARAM_CBANK
	.align		4
        /*007c*/ 	.byte	0x04, 0x0a
        /*007e*/ 	.short	(.L_35 - .L_34)
	.align		4
.L_34:
        /*0080*/ 	.word	index@(.nv.constant0._Z12generateSeamPjiiS_S_)
        /*0084*/ 	.short	0x0380
        /*0086*/ 	.short	0x0020


	//----- nvinfo : EIATTR_SW_WAR
	.align		4
.L_35:
        /*0088*/ 	.byte	0x04, 0x36
        /*008a*/ 	.short	(.L_37 - .L_36)
.L_36:
        /*008c*/ 	.word	0x00000008
.L_37:


//--------------------- .nv.info._Z26generateEnergyMatrixKernelPjiiS_ --------------------------
	.section	.nv.info._Z26generateEnergyMatrixKernelPjiiS_,"",@"SHT_CUDA_INFO"
	.sectionflags	@""
	.align	4


	//----- nvinfo : EIATTR_CUDA_API_VERSION
	.align		4
        /*0000*/ 	.byte	0x04, 0x37
        /*0002*/ 	.short	(.L_39 - .L_38)
.L_38:
        /*0004*/ 	.word	0x00000082


	//----- nvinfo : EIATTR_KPARAM_INFO
	.align		4
.L_39:
        /*0008*/ 	.byte	0x04, 0x17
        /*000a*/ 	.short	(.L_41 - .L_40)
.L_40:
        /*000c*/ 	.word	0x00000000
        /*0010*/ 	.short	0x0003
        /*0012*/ 	.short	0x0010
        /*0014*/ 	.byte	0x00, 0xf5, 0x21, 0x00


	//----- nvinfo : EIATTR_KPARAM_INFO
	.align		4
.L_41:
        /*0018*/ 	.byte	0x04, 0x17
        /*001a*/ 	.short	(.L_43 - .L_42)
.L_42:
        /*001c*/ 	.word	0x00000000
        /*0020*/ 	.short	0x0002
        /*0022*/ 	.short	0x000c
        /*0024*/ 	.byte	0x00, 0xf0, 0x11, 0x00


	//----- nvinfo : EIATTR_KPARAM_INFO
	.align		4
.L_43:
        /*0028*/ 	.byte	0x04, 0x17
        /*002a*/ 	.short	(.L_45 - .L_44)
.L_44:
        /*002c*/ 	.word	0x00000000
        /*0030*/ 	.short	0x0001
        /*0032*/ 	.short	0x0008
        /*0034*/ 	.byte	0x00, 0xf0, 0x11, 0x00


	//----- nvinfo : EIATTR_KPARAM_INFO
	.align		4
.L_45:
        /*0038*/ 	.byte	0x04, 0x17
        /*003a*/ 	.short	(.L_47 - .L_46)
.L_46:
        /*003c*/ 	.word	0x00000000
        /*0040*/ 	.short	0x0000
        /*0042*/ 	.short	0x0000
        /*0044*/ 	.byte	0x00, 0xf5, 0x21, 0x00


	//----- nvinfo : EIATTR_SPARSE_MMA_MASK
	.align		4
.L_47:
        /*0048*/ 	.byte	0x03, 0x50
        /*004a*/ 	.short	0x0000


	//----- nvinfo : EIATTR_MAXREG_COUNT
	.align		4
        /*004c*/ 	.byte	0x03, 0x1b
        /*004e*/ 	.short	0x00ff


	//----- nvinfo : EIATTR_NUM_BARRIERS
	.align		4
        /*0050*/ 	.byte	0x02, 0x4c
        /*0052*/ 	.byte	0x01
	.zero		1


	//----- nvinfo : EIATTR_MERCURY_ISA_VERSION
	.align		4
        /*0054*/ 	.byte	0x03, 0x5f
        /*0056*/ 	.short	0x0101


	//----- nvinfo : EIATTR_VRC_CTA_INIT_COUNT
	.align		4
        /*0058*/ 	.byte	0x02, 0x4a
	.zero		1
	.zero		1


	//----- nvinfo : EIATTR_EXIT_INSTR_OFFSETS
	.align		4
        /*005c*/ 	.byte	0x04, 0x1c
        /*005e*/ 	.short	(.L_49 - .L_48)


	//   ....[0]....
.L_48:
        /*0060*/ 	.word	0x00000380


	//   ....[1]....
        /*0064*/ 	.word	0x00000700


	//----- nvinfo : EIATTR_CRS_STACK_SIZE
	.align		4
.L_49:
        /*0068*/ 	.byte	0x04, 0x1e
        /*006a*/ 	.short	(.L_51 - .L_50)
.L_50:
        /*006c*/ 	.word	0x00000000


	//----- nvinfo : EIATTR_CBANK_PARAM_SIZE
	.align		4
.L_51:
        /*0070*/ 	.byte	0x03, 0x19
        /*0072*/ 	.short	0x0018


	//----- nvinfo : EIATTR_PARAM_CBANK
	.align		4
        /*0074*/ 	.byte	0x04, 0x0a
        /*0076*/ 	.short	(.L_53 - .L_52)
	.align		4
.L_52:
        /*0078*/ 	.word	index@(.nv.constant0._Z26generateEnergyMatrixKernelPjiiS_)
        /*007c*/ 	.short	0x0380
        /*007e*/ 	.short	0x0018


	//----- nvinfo : EIATTR_SW_WAR
	.align		4
.L_53:
        /*0080*/ 	.byte	0x04, 0x36
        /*0082*/ 	.short	(.L_55 - .L_54)
.L_54:
        /*0084*/ 	.word	0x00000008
.L_55:


//--------------------- .nv.info._Z21convertRgb2GrayKernelP6uchar3iiPj --------------------------
	.section	.nv.info._Z21convertRgb2GrayKernelP6uchar3iiPj,"",@"SHT_CUDA_INFO"
	.sectionflags	@""
	.align	4


	//----- nvinfo : EIATTR_CUDA_API_VERSION
	.align		4
        /*0000*/ 	.byte	0x04, 0x37
        /*0002*/ 	.short	(.L_57 - .L_56)
.L_56:
        /*0004*/ 	.word	0x00000082


	//----- nvinfo : EIATTR_KPARAM_INFO
	.align		4
.L_57:
        /*0008*/ 	.byte	0x04, 0x17
        /*000a*/ 	.short	(.L_59 - .L_58)
.L_58:
        /*000c*/ 	.word	0x00000000
        /*0010*/ 	.short	0x0003
        /*0012*/ 	.short	0x0010
        /*0014*/ 	.byte	0x00, 0xf5, 0x21, 0x00


	//----- nvinfo : EIATTR_KPARAM_INFO
	.align		4
.L_59:
        /*0018*/ 	.byte	0x04, 0x17
        /*001a*/ 	.short	(.L_61 - .L_60)
.L_60:
        /*001c*/ 	.word	0x00000000
        /*0020*/ 	.short	0x0002
        /*0022*/ 	.short	0x000c
        /*0024*/ 	.byte	0x00, 0xf0, 0x11, 0x00


	//----- nvinfo : EIATTR_KPARAM_INFO
	.align		4
.L_61:
        /*0028*/ 	.byte	0x04, 0x17
        /*002a*/ 	.short	(.L_63 - .L_62)
.L_62:
        /*002c*/ 	.word	0x00000000
        /*0030*/ 	.short	0x0001
        /*0032*/ 	.short	0x0008
        /*0034*/ 	.byte	0x00, 0xf0, 0x11, 0x00


	//----- nvinfo : EIATTR_KPARAM_INFO
	.align		4
.L_63:
        /*0038*/ 	.byte	0x04, 0x17
        /*003a*/ 	.short	(.L_65 - .L_64)
.L_64:
        /*003c*/ 	.word	0x00000000
        /*0040*/ 	.short	0x0000
        /*0042*/ 	.short	0x0000
        /*0044*/ 	.byte	0x00, 0xf5, 0x21, 0x00


	//----- nvinfo : EIATTR_SPARSE_MMA_MASK
	.align		4
.L_65:
        /*0048*/ 	.byte	0x03, 0x50
        /*004a*/ 	.short	0x0000


	//----- nvinfo : EIATTR_MAXREG_COUNT
	.align		4
        /*004c*/ 	.byte	0x03, 0x1b
        /*004e*/ 	.short	0x00ff


	//----- nvinfo : EIATTR_MERCURY_ISA_VERSION
	.align		4
        /*0050*/ 	.byte	0x03, 0x5f
        /*0052*/ 	.short	0x0101


	//----- nvinfo : EIATTR_VRC_CTA_INIT_COUNT
	.align		4
        /*0054*/ 	.byte	0x02, 0x4a
	.zero		1
	.zero		1


	//----- nvinfo : EIATTR_EXIT_INSTR_OFFSETS
	.align		4
        /*0058*/ 	.byte	0x04, 0x1c
        /*005a*/ 	.short	(.L_67 - .L_66)


	//   ....[0]....
.L_66:
        /*005c*/ 	.word	0x000000c0


	//   ....[1]....
        /*0060*/ 	.word	0x000001e0


	//----- nvinfo : EIATTR_CBANK_PARAM_SIZE
	.align		4
.L_67:
        /*0064*/ 	.byte	0x03, 0x19
        /*0066*/ 	.short	0x0018


	//----- nvinfo : EIATTR_PARAM_CBANK
	.align		4
        /*0068*/ 	.byte	0x04, 0x0a
        /*006a*/ 	.short	(.L_69 - .L_68)
	.align		4
.L_68:
        /*006c*/ 	.word	index@(.nv.constant0._Z21convertRgb2GrayKernelP6uchar3iiPj)
        /*0070*/ 	.short	0x0380
        /*0072*/ 	.short	0x0018


	//----- nvinfo : EIATTR_SW_WAR
	.align		4
.L_69:
        /*0074*/ 	.byte	0x04, 0x36
        /*0076*/ 	.short	(.L_71 - .L_70)
.L_70:
        /*0078*/ 	.word	0x00000008
.L_71:


//--------------------- .nv.callgraph             --------------------------
	.section	.nv.callgraph,"",@"SHT_CUDA_CALLGRAPH"
	.align	4
	.sectionentsize	8
	.align		4
        /*0000*/ 	.word	0x00000000
	.align		4
        /*0004*/ 	.word	0xffffffff
	.align		4
        /*0008*/ 	.word	0x00000000
	.align		4
        /*000c*/ 	.word	0xfffffffe
	.align		4
        /*0010*/ 	.word	0x00000000
	.align		4
        /*0014*/ 	.word	0xfffffffd
	.align		4
        /*0018*/ 	.word	0x00000000
	.align		4
        /*001c*/ 	.word	0xfffffffc


//--------------------- .nv.constant3             --------------------------
	.section	.nv.constant3,"a",@progbits
	.align	4
.nv.constant3:
	.type		d_c_filter_x,@object
	.size		d_c_filter_x,(d_c_filter_y - d_c_filter_x)
d_c_filter_x:
	.zero		36
	.type		d_c_filter_y,@object
	.size		d_c_filter_y,(.L_1 - d_c_filter_y)
d_c_filter_y:
	.zero		36
.L_1:


//--------------------- .text._Z12generateSeamPjiiS_S_ --------------------------
	.section	.text._Z12generateSeamPjiiS_S_,"ax",@progbits
	.align	128
        .global         _Z12generateSeamPjiiS_S_
        .type           _Z12generateSeamPjiiS_S_,@function
        .size           _Z12generateSeamPjiiS_S_,(.L_x_9 - _Z12generateSeamPjiiS_S_)
        .other          _Z12generateSeamPjiiS_S_,@"STO_CUDA_ENTRY STV_DEFAULT"
_Z12generateSeamPjiiS_S_:
.text._Z12generateSeamPjiiS_S_:
[----:B------:R-:W-:Y:S01]  /*0000*/  LDC R1, c[0x0][0x37c] ;  /* 0x0000df00ff017b82 */ /* 0x000fe20000000800 */
[----:B------:R-:W0:Y:S07]  /*0010*/  S2R R3, SR_TID.X ;  /* 0x0000000000037919 */ /* 0x000e2e0000002100 */
[----:B------:R-:W0:Y:S01]  /*0020*/  S2UR UR4, SR_CTAID.X ;  /* 0x00000000000479c3 */ /* 0x000e220000002500 */
[----:B------:R-:W1:Y:S07]  /*0030*/  LDCU.64 UR6, c[0x0][0x358] ;  /* 0x00006b00ff0677ac */ /* 0x000e6e0008000a00 */
[----:B------:R-:W0:Y:S08]  /*0040*/  LDC R0, c[0x0][0x360] ;  /* 0x0000d800ff007b82 */ /* 0x000e300000000800 */
[----:B------:R-:W2:Y:S01]  /*0050*/  LDC R11, c[0x0][0x388] ;  /* 0x0000e200ff0b7b82 */ /* 0x000ea20000000800 */
[----:B0-----:R-:W-:-:S05]  /*0060*/  IMAD R0, R0, UR4, R3 ;  /* 0x0000000400007c24 */ /* 0x001fca000f8e0203 */
[----:B--2---:R-:W-:-:S13]  /*0070*/  ISETP.GE.AND P0, PT, R0, R11, PT ;  /* 0x0000000b0000720c */ /* 0x004fda0003f06270 */
[----:B------:R-:W0:Y:S08]  /*0080*/  @!P0 LDC R5, c[0x0][0x38c] ;  /* 0x0000e300ff058b82 */ /* 0x000e300000000800 */
[----:B------:R-:W2:Y:S01]  /*0090*/  @!P0 LDC.64 R2, c[0x0][0x380] ;  /* 0x0000e000ff028b82 */ /* 0x000ea20000000a00 */
[----:B0-----:R-:W-:-:S04]  /*00a0*/  @!P0 IMAD R5, R11, R5, R0 ;  /* 0x000000050b058224 */ /* 0x001fc800078e0200 */
[----:B--2---:R-:W-:-:S06]  /*00b0*/  @!P0 IMAD.WIDE R2, R5, 0x4, R2 ;  /* 0x0000000405028825 */ /* 0x004fcc00078e0202 */
[----:B-1----:R-:W2:Y:S01]  /*00c0*/  @!P0 LDG.E R3, desc[UR6][R2.64] ;  /* 0x0000000602038981 */ /* 0x002ea2000c1e1900 */
[----:B------:R-:W0:Y:S01]  /*00d0*/  S2UR UR5, SR_CgaCtaId ;  /* 0x00000000000579c3 */ /* 0x000e220000008800 */
[----:B------:R-:W-:Y:S02]  /*00e0*/  UMOV UR4, 0x400 ;  /* 0x0000040000047882 */ /* 0x000fe40000000000 */
[----:B0-----:R-:W-:-:S06]  /*00f0*/  ULEA UR4, UR5, UR4, 0x18 ;  /* 0x0000000405047291 */ /* 0x001fcc000f8ec0ff */
[----:B------:R-:W-:-:S05]  /*0100*/  LEA R8, R0, UR4, 0x2 ;  /* 0x0000000400087c11 */ /* 0x000fca000f8e10ff */
[----:B--2---:R0:W-:Y:S01]  /*0110*/  @!P0 STS [R8], R3 ;  /* 0x0000000308008388 */ /* 0x0041e20000000800 */
[----:B------:R-:W-:Y:S06]  /*0120*/  BAR.SYNC.DEFER_BLOCKING 0x0 ;  /* 0x0000000000007b1d */ /* 0x000fec0000010000 */
[----:B------:R-:W-:Y:S05]  /*0130*/  @P0 EXIT ;  /* 0x000000000000094d */ /* 0x000fea0003800000 */
[----:B------:R-:W1:Y:S01]  /*0140*/  LDCU UR4, c[0x0][0x38c] ;  /* 0x00007180ff0477ac */ /* 0x000e620008000800 */
[----:B------:R2:W3:Y:S01]  /*0150*/  LDS R17, [R8] ;  /* 0x0000000008117984 */ /* 0x0004e20000000800 */
[----:B------:R-:W4:Y:S01]  /*0160*/  LDC.64 R6, c[0x0][0x390] ;  /* 0x0000e400ff067b82 */ /* 0x000f220000000a00 */
[----:B0-----:R-:W-:Y:S01]  /*0170*/  VIADD R3, R11, 0xffffffff ;  /* 0xffffffff0b037836 */ /* 0x001fe20000000000 */
[----:B------:R-:W-:-:S04]  /*0180*/  ISETP.NE.AND P1, PT, R0, RZ, PT ;  /* 0x000000ff0000720c */ /* 0x000fc80003f25270 */
[----:B------:R-:W-:-:S04]  /*0190*/  ISETP.NE.AND P0, PT, R0, R3, PT ;  /* 0x000000030000720c */ /* 0x000fc80003f05270 */
[----:B------:R-:W-:Y:S01]  /*01a0*/  SEL R9, RZ, 0x4, !P0 ;  /* 0x00000004ff097807 */ /* 0x000fe20004000000 */
[C---:B-1----:R-:W-:Y:S02]  /*01b0*/  IMAD R13, R11.reuse, UR4, -R11 ;  /* 0x000000040b0d7c24 */ /* 0x042fe4000f8e0a0b */
[----:B------:R-:W-:Y:S02]  /*01c0*/  IMAD R19, R11, UR4, R0 ;  /* 0x000000040b137c24 */ /* 0x000fe4000f8e0200 */
[----:B------:R-:W-:Y:S01]  /*01d0*/  IMAD.IADD R15, R0, 0x1, R13 ;  /* 0x00000001000f7824 */ /* 0x000fe200078e020d */
[----:B------:R-:W0:Y:S03]  /*01e0*/  LDC.64 R10, c[0x0][0x398] ;  /* 0x0000e600ff0a7b82 */ /* 0x000e260000000a00 */
[C---:B----4-:R-:W-:Y:S01]  /*01f0*/  IMAD.WIDE R4, R15.reuse, 0x4, R6 ;  /* 0x000000040f047825 */ /* 0x050fe200078e0206 */
[----:B------:R-:W-:-:S03]  /*0200*/  @P1 IADD3 R13, PT, PT, R15, -0x1, RZ ;  /* 0xffffffff0f0d1810 */ /* 0x000fc60007ffe0ff */
[----:B------:R-:W-:Y:S01]  /*0210*/  IMAD.WIDE R2, R19, 0x4, R6 ;  /* 0x0000000413027825 */ /* 0x000fe200078e0206 */
[----:B--2---:R-:W-:-:S05]  /*0220*/  IADD3 R8, P2, PT, R4, R9, RZ ;  /* 0x0000000904087210 */ /* 0x004fca0007f5e0ff */
[----:B------:R-:W-:Y:S02]  /*0230*/  IMAD.X R9, RZ, RZ, R5, P2 ;  /* 0x000000ffff097224 */ /* 0x000fe400010e0605 */
[----:B------:R-:W-:Y:S01]  /*0240*/  IMAD.WIDE R6, R13, 0x4, R6 ;  /* 0x000000040d067825 */ /* 0x000fe200078e0206 */
[----:B---3--:R1:W-:Y:S04]  /*0250*/  STG.E desc[UR6][R2.64], R17 ;  /* 0x0000001102007986 */ /* 0x0083e8000c101906 */
[----:B------:R-:W2:Y:S04]  /*0260*/  LDG.E R4, desc[UR6][R4.64] ;  /* 0x0000000604047981 */ /* 0x000ea8000c1e1900 */
[----:B------:R-:W2:Y:S04]  /*0270*/  LDG.E R9, desc[UR6][R8.64] ;  /* 0x0000000608097981 */ /* 0x000ea8000c1e1900 */
[----:B------:R-:W3:Y:S01]  /*0280*/  LDG.E R7, desc[UR6][R6.64] ;  /* 0x0000000606077981 */ /* 0x000ee2000c1e1900 */
[----:B------:R-:W-:-:S02]  /*0290*/  IADD3 R0, PT, PT, R15, 0x1, RZ ;  /* 0x000000010f007810 */ /* 0x000fc40007ffe0ff */
[----:B--2---:R-:W-:Y:S02]  /*02a0*/  ISETP.LT.U32.AND P0, PT, R9, R4, P0 ;  /* 0x000000040900720c */ /* 0x004fe40000701070 */
[----:B------:R-:W-:Y:S01]  /*02b0*/  VIMNMX.U32 R12, PT, PT, R4, R9, PT ;  /* 0x00000009040c7248 */ /* 0x000fe20003fe0000 */
[----:B0-----:R-:W-:-:S03]  /*02c0*/  IMAD.WIDE R4, R19, 0x4, R10 ;  /* 0x0000000413047825 */ /* 0x001fc600078e020a */
[----:B---3--:R-:W-:Y:S02]  /*02d0*/  ISETP.GE.U32.AND P1, PT, R7, R12, PT ;  /* 0x0000000c0700720c */ /* 0x008fe40003f26070 */
[----:B------:R-:W-:-:S04]  /*02e0*/  VIMNMX.U32 R12, PT, PT, R12, R7, PT ;  /* 0x000000070c0c7248 */ /* 0x000fc80003fe0000 */
[----:B-1----:R-:W-:Y:S01]  /*02f0*/  IADD3 R17, PT, PT, R17, R12, RZ ;  /* 0x0000000c11117210 */ /* 0x002fe20007ffe0ff */
[----:B------:R-:W-:-:S04]  /*0300*/  @!P0 IMAD.MOV R0, RZ, RZ, R15 ;  /* 0x000000ffff008224 */ /* 0x000fc800078e020f */
[----:B------:R-:W-:Y:S02]  /*0310*/  STG.E desc[UR6][R2.64], R17 ;  /* 0x0000001102007986 */ /* 0x000fe4000c101906 */
[----:B------:R-:W-:-:S05]  /*0320*/  @P1 MOV R13, R0 ;  /* 0x00000000000d1202 */ /* 0x000fca0000000f00 */
[----:B------:R-:W-:Y:S01]  /*0330*/  STG.E desc[UR6][R4.64], R13 ;  /* 0x0000000d04007986 */ /* 0x000fe2000c101906 */
[----:B------:R-:W-:Y:S05]  /*0340*/  EXIT ;  /* 0x000000000000794d */ /* 0x000fea0003800000 */
.L_x_0:
[----:B------:R-:W-:-:S00]  /*0350*/  BRA `(.L_x_0) ;  /* 0xfffffffc00fc7947 */ /* 0x000fc0000383ffff */
[----:B------:R-:W-:-:S00]  /*0360*/  NOP ;  /* 0x0000000000007918 */ /* 0x000fc00000000000 */
        /* <DEDUP_REMOVED lines=9> */
.L_x_9:


//--------------------- .text._Z26generateEnergyMatrixKernelPjiiS_ --------------------------
	.section	.text._Z26generateEnergyMatrixKernelPjiiS_,"ax",@progbits
	.align	128
        .global         _Z26generateEnergyMatrixKernelPjiiS_
        .type           _Z26generateEnergyMatrixKernelPjiiS_,@function
        .size           _Z26generateEnergyMatrixKernelPjiiS_,(.L_x_10 - _Z26generateEnergyMatrixKernelPjiiS_)
        .other          _Z26generateEnergyMatrixKernelPjiiS_,@"STO_CUDA_ENTRY STV_DEFAULT"
_Z26generateEnergyMatrixKernelPjiiS_:
.text._Z26generateEnergyMatrixKernelPjiiS_:
[----:B------:R-:W-:Y:S01]  /*0000*/  LDC R1, c[0x0][0x37c] ;  /* 0x0000df00ff017b82 */ /* 0x000fe20000000800 */
[----:B------:R-:W0:Y:S07]  /*0010*/  S2R R23, SR_TID.Y ;  /* 0x0000000000177919 */ /* 0x000e2e0000002200 */
[----:B------:R-:W1:Y:S01]  /*0020*/  LDC R16, c[0x0][0x364] ;  /* 0x0000d900ff107b82 */ /* 0x000e620000000800 */
[----:B------:R-:W2:Y:S01]  /*0030*/  LDCU.64 UR6, c[0x0][0x358] ;  /* 0x00006b00ff0677ac */ /* 0x000ea20008000a00 */
[----:B------:R-:W-:Y:S01]  /*0040*/  BSSY.RECONVERGENT B0, `(.L_x_1) ;  /* 0x000002f000007945 */ /* 0x000fe20003800200 */
[----:B------:R-:W3:Y:S01]  /*0050*/  S2R R25, SR_TID.X ;  /* 0x0000000000197919 */ /* 0x000ee20000002100 */
[----:B------:R-:W4:Y:S04]  /*0060*/  LDCU UR8, c[0x0][0x388] ;  /* 0x00007100ff0877ac */ /* 0x000f280008000800 */
[----:B------:R-:W5:Y:S08]  /*0070*/  LDC R0, c[0x0][0x360] ;  /* 0x0000d800ff007b82 */ /* 0x000f700000000800 */
[----:B------:R-:W1:Y:S08]  /*0080*/  S2UR UR4, SR_CTAID.Y ;  /* 0x00000000000479c3 */ /* 0x000e700000002600 */
[----:B------:R-:W3:Y:S01]  /*0090*/  S2UR UR5, SR_CTAID.X ;  /* 0x00000000000579c3 */ /* 0x000ee20000002500 */
[----:B-----5:R-:W-:-:S04]  /*00a0*/  IADD3 R8, PT, PT, R0, 0x2, RZ ;  /* 0x0000000200087810 */ /* 0x020fc80007ffe0ff */
[----:B0-----:R-:W-:Y:S01]  /*00b0*/  ISETP.GE.U32.AND P0, PT, R23, R8, PT ;  /* 0x000000081700720c */ /* 0x001fe20003f06070 */
[----:B-1----:R-:W-:Y:S02]  /*00c0*/  IMAD R7, R16, UR4, R23 ;  /* 0x0000000410077c24 */ /* 0x002fe4000f8e0217 */
[----:B---3--:R-:W-:-:S10]  /*00d0*/  IMAD R6, R0, UR5, R25 ;  /* 0x0000000500067c24 */ /* 0x008fd4000f8e0219 */
[----:B--2-4-:R-:W-:Y:S05]  /*00e0*/  @P0 BRA `(.L_x_2) ;  /* 0x0000000000900947 */ /* 0x014fea0003800000 */
[----:B------:R-:W0:Y:S01]  /*00f0*/  S2UR UR5, SR_CgaCtaId ;  /* 0x00000000000579c3 */ /* 0x000e220000008800 */
[----:B------:R-:W-:Y:S01]  /*0100*/  UMOV UR4, 0x400 ;  /* 0x0000040000047882 */ /* 0x000fe20000000000 */
[----:B------:R-:W-:Y:S01]  /*0110*/  IADD3 R14, PT, PT, R7, -0x1, RZ ;  /* 0xffffffff070e7810 */ /* 0x000fe20007ffe0ff */
[----:B------:R-:W-:Y:S01]  /*0120*/  IMAD.SHL.U32 R13, R8, 0x4, RZ ;  /* 0x00000004080d7824 */ /* 0x000fe200078e00ff */
[----:B------:R-:W-:-:S04]  /*0130*/  MOV R15, R23 ;  /* 0x00000017000f7202 */ /* 0x000fc80000000f00 */
[----:B------:R-:W1:Y:S01]  /*0140*/  LDC.64 R10, c[0x0][0x388] ;  /* 0x0000e200ff0a7b82 */ /* 0x000e620000000a00 */
[----:B0-----:R-:W-:-:S06]  /*0150*/  ULEA UR4, UR5, UR4, 0x18 ;  /* 0x0000000405047291 */ /* 0x001fcc000f8ec0ff */
[----:B------:R-:W-:Y:S02]  /*0160*/  LEA R12, R25, UR4, 0x2 ;  /* 0x00000004190c7c11 */ /* 0x000fe4000f8e10ff */
[----:B-1----:R-:W-:Y:S01]  /*0170*/  IADD3 R9, PT, PT, R11, -0x1, RZ ;  /* 0xffffffff0b097810 */ /* 0x002fe20007ffe0ff */
[----:B------:R-:W-:Y:S01]  /*0180*/  VIADD R10, R10, 0xffffffff ;  /* 0xffffffff0a0a7836 */ /* 0x000fe20000000000 */
[----:B------:R-:W-:-:S07]  /*0190*/  IADD3 R11, PT, PT, -R0, R25, RZ ;  /* 0x00000019000b7210 */ /* 0x000fce0007ffe1ff */
.L_x_6:
[----:B------:R-:W-:Y:S01]  /*01a0*/  ISETP.GE.U32.AND P0, PT, R25, R8, PT ;  /* 0x000000081900720c */ /* 0x000fe20003f06070 */
[----:B------:R-:W-:-:S12]  /*01b0*/  BSSY.RECONVERGENT B1, `(.L_x_3) ;  /* 0x0000013000017945 */ /* 0x000fd80003800200 */
[----:B------:R-:W-:Y:S05]  /*01c0*/  @P0 BRA `(.L_x_4) ;  /* 0x0000000000440947 */ /* 0x000fea0003800000 */
[----:B------:R-:W0:Y:S01]  /*01d0*/  LDC.64 R2, c[0x0][0x380] ;  /* 0x0000e000ff027b82 */ /* 0x000e220000000a00 */
[----:B------:R-:W-:Y:S01]  /*01e0*/  VIMNMX R4, PT, PT, RZ, R14, !PT ;  /* 0x0000000eff047248 */ /* 0x000fe20007fe0100 */
[----:B------:R-:W-:Y:S01]  /*01f0*/  IMAD R17, R13, R15, R12 ;  /* 0x0000000f0d117224 */ /* 0x000fe200078e020c */
[----:B------:R-:W-:Y:S01]  /*0200*/  MOV R19, R6 ;  /* 0x0000000600137202 */ /* 0x000fe20000000f00 */
[----:B------:R-:W-:Y:S01]  /*0210*/  IMAD.MOV.U32 R21, RZ, RZ, R11 ;  /* 0x000000ffff157224 */ /* 0x000fe200078e000b */
[----:B------:R-:W-:-:S07]  /*0220*/  VIMNMX R18, PT, PT, R9, R4, PT ;  /* 0x0000000409127248 */ /* 0x000fce0003fe0100 */
.L_x_5:
[----:B------:R-:W-:-:S04]  /*0230*/  VIADDMNMX R5, R19, 0xffffffff, RZ, !PT ;  /* 0xffffffff13057846 */ /* 0x000fc800078001ff */
[----:B------:R-:W-:-:S05]  /*0240*/  VIMNMX R5, PT, PT, R10, R5, PT ;  /* 0x000000050a057248 */ /* 0x000fca0003fe0100 */
[----:B------:R-:W-:-:S04]  /*0250*/  IMAD R5, R18, UR8, R5 ;  /* 0x0000000812057c24 */ /* 0x000fc8000f8e0205 */
[----:B0-----:R-:W-:-:S06]  /*0260*/  IMAD.WIDE R4, R5, 0x4, R2 ;  /* 0x0000000405047825 */ /* 0x001fcc00078e0202 */
[----:B------:R-:W2:Y:S01]  /*0270*/  LDG.E R4, desc[UR6][R4.64] ;  /* 0x0000000604047981 */ /* 0x000ea2000c1e1900 */
[C---:B------:R-:W-:Y:S02]  /*0280*/  IADD3 R21, PT, PT, R0.reuse, R21, RZ ;  /* 0x0000001500157210 */ /* 0x040fe40007ffe0ff */
[C---:B------:R-:W-:Y:S02]  /*0290*/  IADD3 R19, PT, PT, R0.reuse, R19, RZ ;  /* 0x0000001300137210 */ /* 0x040fe40007ffe0ff */
[----:B------:R-:W-:Y:S01]  /*02a0*/  ISETP.GE.U32.AND P0, PT, R21, 0x2, PT ;  /* 0x000000021500780c */ /* 0x000fe20003f06070 */
[----:B--2---:R0:W-:Y:S02]  /*02b0*/  STS [R17], R4 ;  /* 0x0000000411007388 */ /* 0x0041e40000000800 */
[----:B0-----:R-:W-:-:S10]  /*02c0*/  IMAD R17, R0, 0x4, R17 ;  /* 0x0000000400117824 */ /* 0x001fd400078e0211 */
[----:B------:R-:W-:Y:S05]  /*02d0*/  @!P0 BRA `(.L_x_5) ;  /* 0xfffffffc00d48947 */ /* 0x000fea000383ffff */
.L_x_4:
[----:B------:R-:W-:Y:S05]  /*02e0*/  BSYNC.RECONVERGENT B1 ;  /* 0x0000000000017941 */ /* 0x000fea0003800200 */
.L_x_3:
[C---:B------:R-:W-:Y:S02]  /*02f0*/  IADD3 R15, PT, PT, R16.reuse, R15, RZ ;  /* 0x0000000f100f7210 */ /* 0x040fe40007ffe0ff */
[----:B------:R-:W-:Y:S02]  /*0300*/  IADD3 R14, PT, PT, R16, R14, RZ ;  /* 0x0000000e100e7210 */ /* 0x000fe40007ffe0ff */
[----:B------:R-:W-:-:S13]  /*0310*/  ISETP.GE.U32.AND P0, PT, R15, R8, PT ;  /* 0x000000080f00720c */ /* 0x000fda0003f06070 */
[----:B------:R-:W-:Y:S05]  /*0320*/  @!P0 BRA `(.L_x_6) ;  /* 0xfffffffc009c8947 */ /* 0x000fea000383ffff */
.L_x_2:
[----:B------:R-:W-:Y:S05]  /*0330*/  BSYNC.RECONVERGENT B0 ;  /* 0x0000000000007941 */ /* 0x000fea0003800200 */
.L_x_1:
[----:B------:R-:W0:Y:S01]  /*0340*/  LDCU.64 UR24, c[0x0][0x388] ;  /* 0x00007100ff1877ac */ /* 0x000e220008000a00 */
[----:B------:R-:W-:Y:S01]  /*0350*/  BAR.SYNC.DEFER_BLOCKING 0x0 ;  /* 0x0000000000007b1d */ /* 0x000fe20000010000 */
[----:B0-----:R-:W-:-:S04]  /*0360*/  ISETP.GE.AND P0, PT, R7, UR25, PT ;  /* 0x0000001907007c0c */ /* 0x001fc8000bf06270 */
[----:B------:R-:W-:-:S13]  /*0370*/  ISETP.GE.OR P0, PT, R6, UR24, P0 ;  /* 0x0000001806007c0c */ /* 0x000fda0008706670 */
[----:B------:R-:W-:Y:S05]  /*0380*/  @P0 EXIT ;  /* 0x000000000000094d */ /* 0x000fea0003800000 */
[----:B------:R-:W0:Y:S01]  /*0390*/  S2UR UR5, SR_CgaCtaId ;  /* 0x00000000000579c3 */ /* 0x000e220000008800 */
[----:B------:R-:W-:Y:S01]  /*03a0*/  UMOV UR4, 0x400 ;  /* 0x0000040000047882 */ /* 0x000fe20000000000 */
[----:B------:R-:W-:Y:S01]  /*03b0*/  IMAD R2, R8, R23, R25 ;  /* 0x0000001708027224 */ /* 0x000fe200078e0219 */
[----:B------:R-:W1:Y:S01]  /*03c0*/  LDCU.128 UR8, c[0x3][URZ] ;  /* 0x00c00000ff0877ac */ /* 0x000e620008000c00 */
[----:B------:R-:W-:Y:S01]  /*03d0*/  IMAD R7, R7, UR24, R6 ;  /* 0x0000001807077c24 */ /* 0x000fe2000f8e0206 */
[----:B------:R-:W2:Y:S01]  /*03e0*/  LDCU.128 UR20, c[0x3][0x20] ;  /* 0x00c00400ff1477ac */ /* 0x000ea20008000c00 */
[----:B------:R-:W3:Y:S01]  /*03f0*/  LDCU.128 UR12, c[0x3][0x30] ;  /* 0x00c00600ff0c77ac */ /* 0x000ee20008000c00 */
[----:B------:R-:W4:Y:S01]  /*0400*/  LDCU.128 UR16, c[0x3][0x10] ;  /* 0x00c00200ff1077ac */ /* 0x000f220008000c00 */
[----:B0-----:R-:W-:-:S06]  /*0410*/  ULEA UR4, UR5, UR4, 0x18 ;  /* 0x0000000405047291 */ /* 0x001fcc000f8ec0ff */
[----:B------:R-:W-:-:S04]  /*0420*/  LEA R5, R2, UR4, 0x2 ;  /* 0x0000000402057c11 */ /* 0x000fc8000f8e10ff */
[----:B------:R-:W-:Y:S01]  /*0430*/  LEA R3, R8, R5, 0x2 ;  /* 0x0000000508037211 */ /* 0x000fe200078e10ff */
[----:B------:R-:W0:Y:S01]  /*0440*/  LDS R4, [R5] ;  /* 0x0000000005047984 */ /* 0x000e220000000800 */
[C---:B------:R-:W-:Y:S01]  /*0450*/  IMAD R14, R0.reuse, 0x4, R5 ;  /* 0x00000004000e7824 */ /* 0x040fe200078e0205 */
[----:B------:R-:W5:Y:S01]  /*0460*/  LDCU.64 UR4, c[0x3][0x40] ;  /* 0x00c00800ff0477ac */ /* 0x000f620008000a00 */
[----:B------:R-:W-:Y:S01]  /*0470*/  LEA R15, R0, R3, 0x2 ;  /* 0x00000003000f7211 */ /* 0x000fe200078e10ff */
[----:B------:R-:W1:Y:S04]  /*0480*/  LDS R9, [R5+0x4] ;  /* 0x0000040005097984 */ /* 0x000e680000000800 */
[----:B------:R-:W3:Y:S04]  /*0490*/  LDS R10, [R5+0x8] ;  /* 0x00000800050a7984 */ /* 0x000ee80000000800 */
[----:B------:R-:W4:Y:S04]  /*04a0*/  LDS R11, [R14+0x8] ;  /* 0x000008000e0b7984 */ /* 0x000f280000000800 */
[----:B------:R-:W5:Y:S04]  /*04b0*/  LDS R8, [R14+0xc] ;  /* 0x00000c000e087984 */ /* 0x000f680000000800 */
[----:B------:R-:W5:Y:S04]  /*04c0*/  LDS R12, [R14+0x10] ;  /* 0x000010000e0c7984 */ /* 0x000f680000000800 */
[----:B------:R-:W5:Y:S04]  /*04d0*/  LDS R13, [R15+0x8] ;  /* 0x000008000f0d7984 */ /* 0x000f680000000800 */
[----:B------:R-:W5:Y:S04]  /*04e0*/  LDS R3, [R15+0xc] ;  /* 0x00000c000f037984 */ /* 0x000f680000000800 */
[----:B------:R-:W5:Y:S01]  /*04f0*/  LDS R2, [R15+0x10] ;  /* 0x000010000f027984 */ /* 0x000f620000000800 */
[----:B0-----:R-:W-:-:S02]  /*0500*/  I2FP.F32.U32 R0, R4 ;  /* 0x0000000400007245 */ /* 0x001fc40000201000 */
[----:B-1----:R-:W-:-:S03]  /*0510*/  I2FP.F32.U32 R9, R9 ;  /* 0x0000000900097245 */ /* 0x002fc60000201000 */
[C---:B------:R-:W-:Y:S01]  /*0520*/  FFMA R4, R0.reuse, UR8, RZ ;  /* 0x0000000800047c23 */ /* 0x040fe200080000ff */
[----:B--2---:R-:W-:Y:S01]  /*0530*/  FFMA R0, R0, UR21, RZ ;  /* 0x0000001500007c23 */ /* 0x004fe200080000ff */
[----:B---3--:R-:W-:Y:S02]  /*0540*/  I2FP.F32.U32 R5, R10 ;  /* 0x0000000a00057245 */ /* 0x008fe40000201000 */
[C---:B------:R-:W-:Y:S01]  /*0550*/  FFMA R4, R9.reuse, UR9, R4 ;  /* 0x0000000909047c23 */ /* 0x040fe20008000004 */
[----:B------:R-:W-:Y:S01]  /*0560*/  FFMA R0, R9, UR22, R0 ;  /* 0x0000001609007c23 */ /* 0x000fe20008000000 */
[----:B----4-:R-:W-:Y:S02]  /*0570*/  I2FP.F32.U32 R11, R11 ;  /* 0x0000000b000b7245 */ /* 0x010fe40000201000 */
[C---:B------:R-:W-:Y:S01]  /*0580*/  FFMA R4, R5.reuse, UR10, R4 ;  /* 0x0000000a05047c23 */ /* 0x040fe20008000004 */
[----:B------:R-:W-:Y:S01]  /*0590*/  FFMA R0, R5, UR23, R0 ;  /* 0x0000001705007c23 */ /* 0x000fe20008000000 */
[----:B-----5:R-:W-:-:S02]  /*05a0*/  I2FP.F32.U32 R5, R8 ;  /* 0x0000000800057245 */ /* 0x020fc40000201000 */
[C---:B------:R-:W-:Y:S01]  /*05b0*/  FFMA R4, R11.reuse, UR11, R4 ;  /* 0x0000000b0b047c23 */ /* 0x040fe20008000004 */
[----:B------:R-:W-:Y:S01]  /*05c0*/  FFMA R0, R11, UR12, R0 ;  /* 0x0000000c0b007c23 */ /* 0x000fe20008000000 */
[----:B------:R-:W-:Y:S02]  /*05d0*/  I2FP.F32.U32 R9, R12 ;  /* 0x0000000c00097245 */ /* 0x000fe40000201000 */
[C---:B------:R-:W-:Y:S01]  /*05e0*/  FFMA R4, R5.reuse, UR16, R4 ;  /* 0x0000001005047c23 */ /* 0x040fe20008000004 */
[----:B------:R-:W-:Y:S01]  /*05f0*/  FFMA R0, R5, UR13, R0 ;  /* 0x0000000d05007c23 */ /* 0x000fe20008000000 */
[----:B------:R-:W-:Y:S02]  /*0600*/  I2FP.F32.U32 R13, R13 ;  /* 0x0000000d000d7245 */ /* 0x000fe40000201000 */
[C---:B------:R-:W-:Y:S01]  /*0610*/  FFMA R4, R9.reuse, UR17, R4 ;  /* 0x0000001109047c23 */ /* 0x040fe20008000004 */
[----:B------:R-:W-:Y:S01]  /*0620*/  FFMA R0, R9, UR14, R0 ;  /* 0x0000000e09007c23 */ /* 0x000fe20008000000 */
[----:B------:R-:W-:-:S02]  /*0630*/  I2FP.F32.U32 R8, R3 ;  /* 0x0000000300087245 */ /* 0x000fc40000201000 */
[C---:B------:R-:W-:Y:S01]  /*0640*/  FFMA R3, R13.reuse, UR18, R4 ;  /* 0x000000120d037c23 */ /* 0x040fe20008000004 */
[----:B------:R-:W-:Y:S01]  /*0650*/  FFMA R0, R13, UR15, R0 ;  /* 0x0000000f0d007c23 */ /* 0x000fe20008000000 */
[----:B------:R-:W0:Y:S01]  /*0660*/  LDC.64 R4, c[0x0][0x390] ;  /* 0x0000e400ff047b82 */ /* 0x000e220000000a00 */
[----:B------:R-:W-:Y:S01]  /*0670*/  I2FP.F32.U32 R2, R2 ;  /* 0x0000000200027245 */ /* 0x000fe20000201000 */
[C---:B------:R-:W-:Y:S01]  /*0680*/  FFMA R3, R8.reuse, UR19, R3 ;  /* 0x0000001308037c23 */ /* 0x040fe20008000003 */
[----:B------:R-:W-:-:S03]  /*0690*/  FFMA R0, R8, UR4, R0 ;  /* 0x0000000408007c23 */ /* 0x000fc60008000000 */
[C---:B------:R-:W-:Y:S01]  /*06a0*/  FFMA R3, R2.reuse, UR20, R3 ;  /* 0x0000001402037c23 */ /* 0x040fe20008000003 */
[----:B------:R-:W-:-:S04]  /*06b0*/  FFMA R0, R2, UR5, R0 ;  /* 0x0000000502007c23 */ /* 0x000fc80008000000 */
[----:B------:R-:W-:-:S04]  /*06c0*/  FADD R0, |R3|, |R0| ;  /* 0x4000000003007221 */ /* 0x000fc80000000200 */
[----:B------:R-:W1:Y:S01]  /*06d0*/  F2I.U32.TRUNC.NTZ R3, R0 ;  /* 0x0000000000037305 */ /* 0x000e62000020f000 */
[----:B0-----:R-:W-:-:S05]  /*06e0*/  IMAD.WIDE R4, R7, 0x4, R4 ;  /* 0x0000000407047825 */ /* 0x001fca00078e0204 */
[----:B-1----:R-:W-:Y:S01]  /*06f0*/  STG.E desc[UR6][R4.64], R3 ;  /* 0x0000000304007986 */ /* 0x002fe2000c101906 */
[----:B------:R-:W-:Y:S05]  /*0700*/  EXIT ;  /* 0x000000000000794d */ /* 0x000fea0003800000 */
.L_x_7:
        /* <DEDUP_REMOVED lines=15> */
.L_x_10:


//--------------------- .text._Z21convertRgb2GrayKernelP6uchar3iiPj --------------------------
	.section	.text._Z21convertRgb2GrayKernelP6uchar3iiPj,"ax",@progbits
	.align	128
        .global         _Z21convertRgb2GrayKernelP6uchar3iiPj
        .type           _Z21convertRgb2GrayKernelP6uchar3iiPj,@function
        .size           _Z21convertRgb2GrayKernelP6uchar3iiPj,(.L_x_11 - _Z21convertRgb2GrayKernelP6uchar3iiPj)
        .other          _Z21convertRgb2GrayKernelP6uchar3iiPj,@"STO_CUDA_ENTRY STV_DEFAULT"
_Z21convertRgb2GrayKernelP6uchar3iiPj:
.text._Z21convertRgb2GrayKernelP6uchar3iiPj:
[----:B------:R-:W-:Y:S01]  /*0000*/  LDC R1, c[0x0][0x37c] ;  /* 0x0000df00ff017b82 */ /* 0x000fe20000000800 */
[----:B------:R-:W0:Y:S07]  /*0010*/  S2R R2, SR_TID.Y ;  /* 0x0000000000027919 */ /* 0x000e2e0000002200 */
[----:B------:R-:W1:Y:S01]  /*0020*/  LDC R0, c[0x0][0x360] ;  /* 0x0000d800ff007b82 */ /* 0x000e620000000800 */
[----:B------:R-:W2:Y:S01]  /*0030*/  LDCU.64 UR6, c[0x0][0x388] ;  /* 0x00007100ff0677ac */ /* 0x000ea20008000a00 */
[----:B------:R-:W1:Y:S06]  /*0040*/  S2R R3, SR_TID.X ;  /* 0x0000000000037919 */ /* 0x000e6c0000002100 */
[----:B------:R-:W0:Y:S08]  /*0050*/  S2UR UR5, SR_CTAID.Y ;  /* 0x00000000000579c3 */ /* 0x000e300000002600 */
[----:B------:R-:W0:Y:S08]  /*0060*/  LDC R5, c[0x0][0x364] ;  /* 0x0000d900ff057b82 */ /* 0x000e300000000800 */
[----:B------:R-:W1:Y:S01]  /*0070*/  S2UR UR4, SR_CTAID.X ;  /* 0x00000000000479c3 */ /* 0x000e620000002500 */
[----:B0-----:R-:W-:-:S05]  /*0080*/  IMAD R5, R5, UR5, R2 ;  /* 0x0000000505057c24 */ /* 0x001fca000f8e0202 */
[----:B--2---:R-:W-:Y:S01]  /*0090*/  ISETP.GE.AND P0, PT, R5, UR7, PT ;  /* 0x0000000705007c0c */ /* 0x004fe2000bf06270 */
[----:B-1----:R-:W-:-:S05]  /*00a0*/  IMAD R0, R0, UR4, R3 ;  /* 0x0000000400007c24 */ /* 0x002fca000f8e0203 */
[----:B------:R-:W-:-:S13]  /*00b0*/  ISETP.GE.OR P0, PT, R0, UR6, P0 ;  /* 0x0000000600007c0c */ /* 0x000fda0008706670 */
[----:B------:R-:W-:Y:S05]  /*00c0*/  @P0 EXIT ;  /* 0x000000000000094d */ /* 0x000fea0003800000 */
[----:B------:R-:W0:Y:S01]  /*00d0*/  LDC.64 R2, c[0x0][0x380] ;  /* 0x0000e000ff027b82 */ /* 0x000e220000000a00 */
[----:B------:R-:W1:Y:S01]  /*00e0*/  LDCU.64 UR4, c[0x0][0x358] ;  /* 0x00006b00ff0477ac */ /* 0x000e620008000a00 */
[----:B------:R-:W-:-:S04]  /*00f0*/  IMAD R7, R5, UR6, R0 ;  /* 0x0000000605077c24 */ /* 0x000fc8000f8e0200 */
[----:B0-----:R-:W-:-:S05]  /*0100*/  IMAD.WIDE R2, R7, 0x3, R2 ;  /* 0x0000000307027825 */ /* 0x001fca00078e0202 */
[----:B-1----:R-:W2:Y:S04]  /*0110*/  LDG.E.U8 R4, desc[UR4][R2.64+0x1] ;  /* 0x0000010402047981 */ /* 0x002ea8000c1e1100 */
[----:B------:R-:W3:Y:S04]  /*0120*/  LDG.E.U8 R0, desc[UR4][R2.64] ;  /* 0x0000000402007981 */ /* 0x000ee8000c1e1100 */
[----:B------:R-:W4:Y:S01]  /*0130*/  LDG.E.U8 R6, desc[UR4][R2.64+0x2] ;  /* 0x0000020402067981 */ /* 0x000f22000c1e1100 */
[----:B--2---:R-:W-:Y:S02]  /*0140*/  I2FP.F32.U32 R8, R4 ;  /* 0x0000000400087245 */ /* 0x004fe40000201000 */
[----:B------:R-:W0:Y:S01]  /*0150*/  LDC.64 R4, c[0x0][0x390] ;  /* 0x0000e400ff047b82 */ /* 0x000e220000000a00 */
[----:B---3--:R-:W-:-:S02]  /*0160*/  I2FP.F32.U32 R0, R0 ;  /* 0x0000000000007245 */ /* 0x008fc40000201000 */
[----:B------:R-:W-:Y:S01]  /*0170*/  FMUL R9, R8, 0.58700001239776611328 ;  /* 0x3f1645a208097820 */ /* 0x000fe20000400000 */
[----:B----4-:R-:W-:-:S03]  /*0180*/  I2FP.F32.U32 R11, R6 ;  /* 0x00000006000b7245 */ /* 0x010fc60000201000 */
[----:B------:R-:W-:-:S04]  /*0190*/  FFMA R0, R0, 0.29899999499320983887, R9 ;  /* 0x3e99168700007823 */ /* 0x000fc80000000009 */
[----:B------:R-:W-:-:S04]  /*01a0*/  FFMA R0, R11, 0.11400000005960464478, R0 ;  /* 0x3de978d50b007823 */ /* 0x000fc80000000000 */
[----:B------:R-:W1:Y:S01]  /*01b0*/  F2I.U32.TRUNC.NTZ R9, R0 ;  /* 0x0000000000097305 */ /* 0x000e62000020f000 */
[----:B0-----:R-:W-:-:S05]  /*01c0*/  IMAD.WIDE R4, R7, 0x4, R4 ;  /* 0x0000000407047825 */ /* 0x001fca00078e0204 */
[----:B-1----:R-:W-:Y:S01]  /*01d0*/  STG.E desc[UR4][R4.64], R9 ;  /* 0x0000000904007986 */ /* 0x002fe2000c101904 */
[----:B------:R-:W-:Y:S05]  /*01e0*/  EXIT ;  /* 0x000000000000794d */ /* 0x000fea0003800000 */
.L_x_8:
        /* <DEDUP_REMOVED lines=9> */
.L_x_11:


//--------------------- .nv.shared._Z12generateSeamPjiiS_S_ --------------------------
	.section	.nv.shared._Z12generateSeamPjiiS_S_,"aw",@nobits
	.sectionflags	@""
	.align	16
	.zero		1024


//--------------------- .nv.shared.reserved.0     --------------------------
	.section	.nv.shared.reserved.0,"aw",@nobits
	.weak		__nv_reservedSMEM_offset_0_alias
	.size		__nv_reservedSMEM_offset_0_alias, 0, 64
	.other		__nv_reservedSMEM_offset_0_alias,@"STO_CUDA_RESERVED_SHARED STV_DEFAULT"
__nv_reservedSMEM_offset_0_alias:
	.zero		0
	.zero		64


//--------------------- .nv.shared._Z26generateEnergyMatrixKernelPjiiS_ --------------------------
	.section	.nv.shared._Z26generateEnergyMatrixKernelPjiiS_,"aw",@nobits
	.sectionflags	@""
	.align	16
	.zero		1024


//--------------------- .nv.shared._Z21convertRgb2GrayKernelP6uchar3iiPj --------------------------
	.section	.nv.shared._Z21convertRgb2GrayKernelP6uchar3iiPj,"aw",@nobits
	.sectionflags	@""
	.align	16
	.zero		1024


//--------------------- .nv.constant0._Z12generateSeamPjiiS_S_ --------------------------
	.section	.nv.constant0._Z12generateSeamPjiiS_S_,"a",@progbits
	.sectionflags	@""
	.align	4
.nv.constant0._Z12generateSeamPjiiS_S_:
	.zero		928


//--------------------- .nv.constant0._Z26generateEnergyMatrixKernelPjiiS_ --------------------------
	.section	.nv.constant0._Z26generateEnergyMatrixKernelPjiiS_,"a",@progbits
	.sectionflags	@""
	.align	4
.nv.constant0._Z26generateEnergyMatrixKernelPjiiS_:
	.zero		920


//--------------------- .nv.constant0._Z21convertRgb2GrayKernelP6uchar3iiPj --------------------------
	.section	.nv.constant0._Z21convertRgb2GrayKernelP6uchar3iiPj,"a",@progbits
	.sectionflags	@""
	.align	4
.nv.constant0._Z21convertRgb2GrayKernelP6uchar3iiPj:
	.zero		920


//--------------------- SYMBOLS --------------------------

	.type		.nv.reservedSmem.offset0,@object
	.size		.nv.reservedSmem.offset0,0x4
	.type		.nv.reservedSmem.cap,@object
	.size		.nv.reservedSmem.cap,0x4
